//
// Generated by NVIDIA NVVM Compiler
//
// Compiler Build ID: CL-36424714
// Cuda compilation tools, release 13.0, V13.0.88
// Based on NVVM 20.0.0
//

.version 9.0
.target sm_100
.address_size 64

	// .globl	_Z6matMulPfS_S_iii

.visible .entry _Z6matMulPfS_S_iii(
	.param .u64 .ptr .align 1 _Z6matMulPfS_S_iii_param_0,
	.param .u64 .ptr .align 1 _Z6matMulPfS_S_iii_param_1,
	.param .u64 .ptr .align 1 _Z6matMulPfS_S_iii_param_2,
	.param .u32 _Z6matMulPfS_S_iii_param_3,
	.param .u32 _Z6matMulPfS_S_iii_param_4,
	.param .u32 _Z6matMulPfS_S_iii_param_5
)
{
	.reg .pred 	%p<13>;
	.reg .b32 	%r<41>;
	.reg .b32 	%f<68>;
	.reg .b64 	%rd<53>;

	ld.param.u64 	%rd7, [_Z6matMulPfS_S_iii_param_0];
	ld.param.u64 	%rd8, [_Z6matMulPfS_S_iii_param_1];
	ld.param.u64 	%rd6, [_Z6matMulPfS_S_iii_param_2];
	ld.param.u32 	%r20, [_Z6matMulPfS_S_iii_param_3];
	ld.param.u32 	%r18, [_Z6matMulPfS_S_iii_param_4];
	ld.param.u32 	%r19, [_Z6matMulPfS_S_iii_param_5];
	cvta.to.global.u64 	%rd1, %rd8;
	cvta.to.global.u64 	%rd2, %rd7;
	mov.u32 	%r21, %tid.y;
	mov.u32 	%r22, %ntid.y;
	mov.u32 	%r23, %ctaid.y;
	mad.lo.s32 	%r1, %r22, %r23, %r21;
	mov.u32 	%r24, %tid.x;
	mov.u32 	%r25, %ntid.x;
	mov.u32 	%r26, %ctaid.x;
	mad.lo.s32 	%r2, %r25, %r26, %r24;
	setp.ge.s32 	%p1, %r1, %r20;
	setp.ge.s32 	%p2, %r2, %r19;
	or.pred  	%p3, %p1, %p2;
	@%p3 bra 	$L__BB0_14;
	setp.lt.s32 	%p4, %r18, 1;
	mov.f32 	%f67, 0f00000000;
	@%p4 bra 	$L__BB0_13;
	mul.lo.s32 	%r3, %r18, %r1;
	and.b32  	%r4, %r18, 7;
	setp.lt.u32 	%p5, %r18, 8;
	mov.f32 	%f67, 0f00000000;
	mov.b32 	%r39, 0;
	@%p5 bra 	$L__BB0_5;
	and.b32  	%r39, %r18, 2147483640;
	neg.s32 	%r37, %r39;
	shl.b32 	%r7, %r19, 3;
	mul.wide.u32 	%rd9, %r3, 4;
	add.s64 	%rd10, %rd9, %rd2;
	add.s64 	%rd52, %rd10, 16;
	mov.f32 	%f67, 0f00000000;
	mul.wide.s32 	%rd13, %r19, 4;
	mov.u32 	%r36, %r2;
$L__BB0_4:
	.pragma "nounroll";
	ld.global.f32 	%f17, [%rd52+-16];
	mul.wide.s32 	%rd11, %r36, 4;
	add.s64 	%rd12, %rd1, %rd11;
	ld.global.f32 	%f18, [%rd12];
	fma.rn.f32 	%f19, %f17, %f18, %f67;
	ld.global.f32 	%f20, [%rd52+-12];
	add.s64 	%rd14, %rd12, %rd13;
	ld.global.f32 	%f21, [%rd14];
	fma.rn.f32 	%f22, %f20, %f21, %f19;
	ld.global.f32 	%f23, [%rd52+-8];
	add.s64 	%rd15, %rd14, %rd13;
	ld.global.f32 	%f24, [%rd15];
	fma.rn.f32 	%f25, %f23, %f24, %f22;
	ld.global.f32 	%f26, [%rd52+-4];
	add.s64 	%rd16, %rd15, %rd13;
	ld.global.f32 	%f27, [%rd16];
	fma.rn.f32 	%f28, %f26, %f27, %f25;
	ld.global.f32 	%f29, [%rd52];
	add.s64 	%rd17, %rd16, %rd13;
	ld.global.f32 	%f30, [%rd17];
	fma.rn.f32 	%f31, %f29, %f30, %f28;
	ld.global.f32 	%f32, [%rd52+4];
	add.s64 	%rd18, %rd17, %rd13;
	ld.global.f32 	%f33, [%rd18];
	fma.rn.f32 	%f34, %f32, %f33, %f31;
	ld.global.f32 	%f35, [%rd52+8];
	add.s64 	%rd19, %rd18, %rd13;
	ld.global.f32 	%f36, [%rd19];
	fma.rn.f32 	%f37, %f35, %f36, %f34;
	ld.global.f32 	%f38, [%rd52+12];
	add.s64 	%rd20, %rd19, %rd13;
	ld.global.f32 	%f39, [%rd20];
	fma.rn.f32 	%f67, %f38, %f39, %f37;
	add.s32 	%r37, %r37, 8;
	add.s32 	%r36, %r36, %r7;
	add.s64 	%rd52, %rd52, 32;
	setp.ne.s32 	%p6, %r37, 0;
	@%p6 bra 	$L__BB0_4;
$L__BB0_5:
	setp.eq.s32 	%p7, %r4, 0;
	@%p7 bra 	$L__BB0_13;
	and.b32  	%r13, %r18, 3;
	setp.lt.u32 	%p8, %r4, 4;
	@%p8 bra 	$L__BB0_8;
	add.s32 	%r28, %r39, %r3;
	mul.wide.u32 	%rd21, %r28, 4;
	add.s64 	%rd22, %rd2, %rd21;
	ld.global.f32 	%f41, [%rd22];
	mad.lo.s32 	%r29, %r39, %r19, %r2;
	mul.wide.s32 	%rd23, %r29, 4;
	add.s64 	%rd24, %rd1, %rd23;
	ld.global.f32 	%f42, [%rd24];
	fma.rn.f32 	%f43, %f41, %f42, %f67;
	cvt.u64.u32 	%rd25, %r3;
	cvt.u64.u32 	%rd26, %r39;
	add.s64 	%rd27, %rd26, %rd25;
	shl.b64 	%rd28, %rd27, 2;
	add.s64 	%rd29, %rd2, %rd28;
	ld.global.f32 	%f44, [%rd29+4];
	mul.wide.s32 	%rd30, %r19, 4;
	add.s64 	%rd31, %rd24, %rd30;
	ld.global.f32 	%f45, [%rd31];
	fma.rn.f32 	%f46, %f44, %f45, %f43;
	ld.global.f32 	%f47, [%rd29+8];
	add.s64 	%rd32, %rd31, %rd30;
	ld.global.f32 	%f48, [%rd32];
	fma.rn.f32 	%f49, %f47, %f48, %f46;
	ld.global.f32 	%f50, [%rd29+12];
	add.s64 	%rd33, %rd32, %rd30;
	ld.global.f32 	%f51, [%rd33];
	fma.rn.f32 	%f67, %f50, %f51, %f49;
	add.s32 	%r39, %r39, 4;
$L__BB0_8:
	setp.eq.s32 	%p9, %r13, 0;
	@%p9 bra 	$L__BB0_13;
	setp.eq.s32 	%p10, %r13, 1;
	@%p10 bra 	$L__BB0_11;
	add.s32 	%r30, %r39, %r3;
	mul.wide.u32 	%rd34, %r30, 4;
	add.s64 	%rd35, %rd2, %rd34;
	ld.global.f32 	%f53, [%rd35];
	mad.lo.s32 	%r31, %r39, %r19, %r2;
	mul.wide.s32 	%rd36, %r31, 4;
	add.s64 	%rd37, %rd1, %rd36;
	ld.global.f32 	%f54, [%rd37];
	fma.rn.f32 	%f55, %f53, %f54, %f67;
	cvt.u64.u32 	%rd38, %r3;
	cvt.u64.u32 	%rd39, %r39;
	add.s64 	%rd40, %rd39, %rd38;
	shl.b64 	%rd41, %rd40, 2;
	add.s64 	%rd42, %rd2, %rd41;
	ld.global.f32 	%f56, [%rd42+4];
	mul.wide.s32 	%rd43, %r19, 4;
	add.s64 	%rd44, %rd37, %rd43;
	ld.global.f32 	%f57, [%rd44];
	fma.rn.f32 	%f67, %f56, %f57, %f55;
	add.s32 	%r39, %r39, 2;
$L__BB0_11:
	and.b32  	%r32, %r18, 1;
	setp.eq.b32 	%p11, %r32, 1;
	not.pred 	%p12, %p11;
	@%p12 bra 	$L__BB0_13;
	add.s32 	%r33, %r39, %r3;
	mul.wide.u32 	%rd45, %r33, 4;
	add.s64 	%rd46, %rd2, %rd45;
	ld.global.f32 	%f58, [%rd46];
	mad.lo.s32 	%r34, %r39, %r19, %r2;
	mul.wide.s32 	%rd47, %r34, 4;
	add.s64 	%rd48, %rd1, %rd47;
	ld.global.f32 	%f59, [%rd48];
	fma.rn.f32 	%f67, %f58, %f59, %f67;
$L__BB0_13:
	mad.lo.s32 	%r35, %r19, %r1, %r2;
	cvta.to.global.u64 	%rd49, %rd6;
	mul.wide.s32 	%rd50, %r35, 4;
	add.s64 	%rd51, %rd49, %rd50;
	st.global.f32 	[%rd51], %f67;
$L__BB0_14:
	ret;

}


// ===== COMPILED SASS (sm_100) =====

	.target	sm_100

	.elftype	@"ET_EXEC"


//--------------------- .note.nv.tkinfo           --------------------------
	.section	.note.nv.tkinfo,"",@"SHT_NOTE"
	.sectionflags	@"SHF_NOTE_NV_TKINFO"
	.tkinfo
        /*0018*/ 	.word	0x00000002
        /*0030*/ 	.string	""
        /*0030*/ 	.string	"ptxas"
        /*0030*/ 	.string	"Cuda compilation tools, release 13.0, V13.0.88"
        /*0030*/ 	.string	"Build cuda_13.0.r13.0/compiler.36424714_0"
        /*0030*/ 	.string	"-arch sm_100 -m 64 "



//--------------------- .note.nv.cuinfo           --------------------------
	.section	.note.nv.cuinfo,"",@"SHT_NOTE"
	.sectionflags	@"SHF_NOTE_NV_CUINFO"
        /*0018*/ 	.short	0x0002
        /*001a*/ 	.short	0x0064
        /*001c*/ 	.short	0x0082
	.zero		2


//--------------------- .nv.info                  --------------------------
	.section	.nv.info,"",@"SHT_CUDA_INFO"
	.align	4


	//----- nvinfo : EIATTR_REGCOUNT
	.align		4
        /*0000*/ 	.byte	0x04, 0x2f
        /*0002*/ 	.short	(.L_1 - .L_0)
	.align		4
.L_0:
        /*0004*/ 	.word	index@(_Z6matMulPfS_S_iii)
        /*0008*/ 	.word	0x00000020


	//----- nvinfo : EIATTR_FRAME_SIZE
	.align		4
.L_1:
        /*000c*/ 	.byte	0x04, 0x11
        /*000e*/ 	.short	(.L_3 - .L_2)
	.align		4
.L_2:
        /*0010*/ 	.word	index@(_Z6matMulPfS_S_iii)
        /*0014*/ 	.word	0x00000000


	//----- nvinfo : EIATTR_MIN_STACK_SIZE
	.align		4
.L_3:
        /*0018*/ 	.byte	0x04, 0x12
        /*001a*/ 	.short	(.L_5 - .L_4)
	.align		4
.L_4:
        /*001c*/ 	.word	index@(_Z6matMulPfS_S_iii)
        /*0020*/ 	.word	0x00000000
.L_5:


//--------------------- .nv.compat                --------------------------
	.section	.nv.compat,"",@"SHT_CUDA_COMPAT_INFO"
	.align	4
        /*0000*/ 	.byte	0x02, 0x09, 0x00, 0x00, 0x02, 0x02, 0x01, 0x00, 0x02, 0x05, 0x05, 0x00, 0x03, 0x07, 0x01, 0x01
        /*0010*/ 	.byte	0x02, 0x03, 0x00, 0x00, 0x02, 0x06, 0x01, 0x00, 0x04, 0x0b, 0x08, 0x00, 0x09, 0x00, 0x00, 0x00
        /*0020*/ 	.byte	0x00, 0x00, 0x00, 0x00


//--------------------- .nv.info._Z6matMulPfS_S_iii --------------------------
	.section	.nv.info._Z6matMulPfS_S_iii,"",@"SHT_CUDA_INFO"
	.sectionflags	@""
	.align	4


	//----- nvinfo : EIATTR_CUDA_API_VERSION
	.align		4
        /*0000*/ 	.byte	0x04, 0x37
        /*0002*/ 	.short	(.L_7 - .L_6)
.L_6:
        /*0004*/ 	.word	0x00000082


	//----- nvinfo : EIATTR_KPARAM_INFO
	.align		4
.L_7:
        /*0008*/ 	.byte	0x04, 0x17
        /*000a*/ 	.short	(.L_9 - .L_8)
.L_8:
        /*000c*/ 	.word	0x00000000
        /*0010*/ 	.short	0x0005
        /*0012*/ 	.short	0x0020
        /*0014*/ 	.byte	0x00, 0xf0, 0x11, 0x00


	//----- nvinfo : EIATTR_KPARAM_INFO
	.align		4
.L_9:
        /*0018*/ 	.byte	0x04, 0x17
        /*001a*/ 	.short	(.L_11 - .L_10)
.L_10:
        /*001c*/ 	.word	0x00000000
        /*0020*/ 	.short	0x0004
        /*0022*/ 	.short	0x001c
        /*0024*/ 	.byte	0x00, 0xf0, 0x11, 0x00


	//----- nvinfo : EIATTR_KPARAM_INFO
	.align		4
.L_11:
        /*0028*/ 	.byte	0x04, 0x17
        /*002a*/ 	.short	(.L_13 - .L_12)
.L_12:
        /*002c*/ 	.word	0x00000000
        /*0030*/ 	.short	0x0003
        /*0032*/ 	.short	0x0018
        /*0034*/ 	.byte	0x00, 0xf0, 0x11, 0x00


	//----- nvinfo : EIATTR_KPARAM_INFO
	.align		4
.L_13:
        /*0038*/ 	.byte	0x04, 0x17
        /*003a*/ 	.short	(.L_15 - .L_14)
.L_14:
        /*003c*/ 	.word	0x00000000
        /*0040*/ 	.short	0x0002
        /*0042*/ 	.short	0x0010
        /*0044*/ 	.byte	0x00, 0xf5, 0x21, 0x00


	//----- nvinfo : EIATTR_KPARAM_INFO
	.align		4
.L_15:
        /*0048*/ 	.byte	0x04, 0x17
        /*004a*/ 	.short	(.L_17 - .L_16)
.L_16:
        /*004c*/ 	.word	0x00000000
        /*0050*/ 	.short	0x0001
        /*0052*/ 	.short	0x0008
        /*0054*/ 	.byte	0x00, 0xf5, 0x21, 0x00


	//----- nvinfo : EIATTR_KPARAM_INFO
	.align		4
.L_17:
        /*0058*/ 	.byte	0x04, 0x17
        /*005a*/ 	.short	(.L_19 - .L_18)
.L_18:
        /*005c*/ 	.word	0x00000000
        /*0060*/ 	.short	0x0000
        /*0062*/ 	.short	0x0000
        /*0064*/ 	.byte	0x00, 0xf5, 0x21, 0x00


	//----- nvinfo : EIATTR_SPARSE_MMA_MASK
	.align		4
.L_19:
        /*0068*/ 	.byte	0x03, 0x50
        /*006a*/ 	.short	0x0000


	//----- nvinfo : EIATTR_MAXREG_COUNT
	.align		4
        /*006c*/ 	.byte	0x03, 0x1b
        /*006e*/ 	.short	0x00ff


	//----- nvinfo : EIATTR_MERCURY_ISA_VERSION
	.align		4
        /*0070*/ 	.byte	0x03, 0x5f
        /*0072*/ 	.short	0x0101


	//----- nvinfo : EIATTR_VRC_CTA_INIT_COUNT
	.align		4
        /*0074*/ 	.byte	0x02, 0x4a
	.zero		1
	.zero		1


	//----- nvinfo : EIATTR_EXIT_INSTR_OFFSETS
	.align		4
        /*0078*/ 	.byte	0x04, 0x1c
        /*007a*/ 	.short	(.L_21 - .L_20)


	//   ....[0]....
.L_20:
        /*007c*/ 	.word	0x000000d0


	//   ....[1]....
        /*0080*/ 	.word	0x000008f0


	//----- nvinfo : EIATTR_CBANK_PARAM_SIZE
	.align		4
.L_21:
        /*0084*/ 	.byte	0x03, 0x19
        /*0086*/ 	.short	0x0024


	//----- nvinfo : EIATTR_PARAM_CBANK
	.align		4
        /*0088*/ 	.byte	0x04, 0x0a
        /*008a*/ 	.short	(.L_23 - .L_22)
	.align		4
.L_22:
        /*008c*/ 	.word	index@(.nv.constant0._Z6matMulPfS_S_iii)
        /*0090*/ 	.short	0x0380
        /*0092*/ 	.short	0x0024


	//----- nvinfo : EIATTR_SW_WAR
	.align		4
.L_23:
        /*0094*/ 	.byte	0x04, 0x36
        /*0096*/ 	.short	(.L_25 - .L_24)
.L_24:
        /*0098*/ 	.word	0x00000008
.L_25:


//--------------------- .nv.callgraph             --------------------------
	.section	.nv.callgraph,"",@"SHT_CUDA_CALLGRAPH"
	.align	4
	.sectionentsize	8
	.align		4
        /*0000*/ 	.word	0x00000000
	.align		4
        /*0004*/ 	.word	0xffffffff
	.align		4
        /*0008*/ 	.word	0x00000000
	.align		4
        /*000c*/ 	.word	0xfffffffe
	.align		4
        /*0010*/ 	.word	0x00000000
	.align		4
        /*0014*/ 	.word	0xfffffffd
	.align		4
        /*0018*/ 	.word	0x00000000
	.align		4
        /*001c*/ 	.word	0xfffffffc


//--------------------- .text._Z6matMulPfS_S_iii  --------------------------
	.section	.text._Z6matMulPfS_S_iii,"ax",@progbits
	.align	128
        .global         _Z6matMulPfS_S_iii
        .type           _Z6matMulPfS_S_iii,@function
        .size           _Z6matMulPfS_S_iii,(.L_x_5 - _Z6matMulPfS_S_iii)
        .other          _Z6matMulPfS_S_iii,@"STO_CUDA_ENTRY STV_DEFAULT"
_Z6matMulPfS_S_iii:
.text._Z6matMulPfS_S_iii:
[----:B------:R-:W-:Y:S01]  /*0000*/  LDC R1, c[0x0][0x37c] ;  /* 0x0000df00ff017b82 */ /* 0x000fe20000000800 */
[----:B------:R-:W0:Y:S01]  /*0010*/  S2R R0, SR_TID.X ;  /* 0x0000000000007919 */ /* 0x000e220000002100 */
[----:B------:R-:W1:Y:S06]  /*0020*/  LDCU UR4, c[0x0][0x364] ;  /* 0x00006c80ff0477ac */ /* 0x000e6c0008000800 */
[----:B------:R-:W2:Y:S01]  /*0030*/  LDC R17, c[0x0][0x3a0] ;  /* 0x0000e800ff117b82 */ /* 0x000ea20000000800 */
[----:B------:R-:W0:Y:S01]  /*0040*/  S2R R5, SR_CTAID.X ;  /* 0x0000000000057919 */ /* 0x000e220000002500 */
[----:B------:R-:W0:Y:S01]  /*0050*/  LDCU UR5, c[0x0][0x360] ;  /* 0x00006c00ff0577ac */ /* 0x000e220008000800 */
[----:B------:R-:W1:Y:S01]  /*0060*/  S2R R16, SR_TID.Y ;  /* 0x0000000000107919 */ /* 0x000e620000002200 */
[----:B------:R-:W3:Y:S01]  /*0070*/  LDCU UR6, c[0x0][0x398] ;  /* 0x00007300ff0677ac */ /* 0x000ee20008000800 */
[----:B------:R-:W1:Y:S01]  /*0080*/  S2R R3, SR_CTAID.Y ;  /* 0x0000000000037919 */ /* 0x000e620000002600 */
[----:B0-----:R-:W-:-:S05]  /*0090*/  IMAD R0, R5, UR5, R0 ;  /* 0x0000000505007c24 */ /* 0x001fca000f8e0200 */
[----:B--2---:R-:W-:Y:S01]  /*00a0*/  ISETP.GE.AND P0, PT, R0, R17, PT ;  /* 0x000000110000720c */ /* 0x004fe20003f06270 */
[----:B-1----:R-:W-:-:S05]  /*00b0*/  IMAD R16, R3, UR4, R16 ;  /* 0x0000000403107c24 */ /* 0x002fca000f8e0210 */
[----:B---3--:R-:W-:-:S13]  /*00c0*/  ISETP.GE.OR P0, PT, R16, UR6, P0 ;  /* 0x0000000610007c0c */ /* 0x008fda0008706670 */
[----:B------:R-:W-:Y:S05]  /*00d0*/  @P0 EXIT ;  /* 0x000000000000094d */ /* 0x000fea0003800000 */
[----:B------:R-:W0:Y:S01]  /*00e0*/  LDC R19, c[0x0][0x39c] ;  /* 0x0000e700ff137b82 */ /* 0x000e220000000800 */
[----:B------:R-:W1:Y:S01]  /*00f0*/  LDCU.64 UR4, c[0x0][0x358] ;  /* 0x00006b00ff0477ac */ /* 0x000e620008000a00 */
[----:B------:R-:W-:Y:S01]  /*0100*/  HFMA2 R24, -RZ, RZ, 0, 0 ;  /* 0x00000000ff187431 */ /* 0x000fe200000001ff */
[----:B0-----:R-:W-:-:S13]  /*0110*/  ISETP.GE.AND P0, PT, R19, 0x1, PT ;  /* 0x000000011300780c */ /* 0x001fda0003f06270 */
[----:B-1----:R-:W-:Y:S05]  /*0120*/  @!P0 BRA `(.L_x_0) ;  /* 0x0000000400e08947 */ /* 0x002fea0003800000 */
[C---:B------:R-:W-:Y:S01]  /*0130*/  ISETP.GE.U32.AND P1, PT, R19.reuse, 0x8, PT ;  /* 0x000000081300780c */ /* 0x040fe20003f26070 */
[----:B------:R-:W-:Y:S01]  /*0140*/  IMAD R20, R16, R19, RZ ;  /* 0x0000001310147224 */ /* 0x000fe200078e02ff */
[----:B------:R-:W-:Y:S02]  /*0150*/  LOP3.LUT R27, R19, 0x7, RZ, 0xc0, !PT ;  /* 0x00000007131b7812 */ /* 0x000fe400078ec0ff */
[----:B------:R-:W-:Y:S02]  /*0160*/  MOV R24, RZ ;  /* 0x000000ff00187202 */ /* 0x000fe40000000f00 */
[----:B------:R-:W-:Y:S02]  /*0170*/  ISETP.NE.AND P0, PT, R27, RZ, PT ;  /* 0x000000ff1b00720c */ /* 0x000fe40003f05270 */
[----:B------:R-:W-:-:S05]  /*0180*/  MOV R21, RZ ;  /* 0x000000ff00157202 */ /* 0x000fca0000000f00 */
[----:B------:R-:W-:Y:S06]  /*0190*/  @!P1 BRA `(.L_x_1) ;  /* 0x0000000000c49947 */ /* 0x000fec0003800000 */
[----:B------:R-:W0:Y:S01]  /*01a0*/  LDC.64 R2, c[0x0][0x380] ;  /* 0x0000e000ff027b82 */ /* 0x000e220000000a00 */
[----:B------:R-:W-:Y:S02]  /*01b0*/  LOP3.LUT R21, R19, 0x7ffffff8, RZ, 0xc0, !PT ;  /* 0x7ffffff813157812 */ /* 0x000fe400078ec0ff */
[----:B------:R-:W-:Y:S02]  /*01c0*/  MOV R24, RZ ;  /* 0x000000ff00187202 */ /* 0x000fe40000000f00 */
[----:B------:R-:W-:Y:S02]  /*01d0*/  MOV R18, R0 ;  /* 0x0000000000127202 */ /* 0x000fe40000000f00 */
[----:B------:R-:W-:Y:S01]  /*01e0*/  IADD3 R22, PT, PT, -R21, RZ, RZ ;  /* 0x000000ff15167210 */ /* 0x000fe20007ffe1ff */
[----:B0-----:R-:W-:-:S03]  /*01f0*/  IMAD.WIDE.U32 R2, R20, 0x4, R2 ;  /* 0x0000000414027825 */ /* 0x001fc600078e0002 */
[----:B------:R-:W-:-:S04]  /*0200*/  IADD3 R4, P1, PT, R2, 0x10, RZ ;  /* 0x0000001002047810 */ /* 0x000fc80007f3e0ff */
[----:B------:R-:W-:-:S09]  /*0210*/  IADD3.X R5, PT, PT, RZ, R3, RZ, P1, !PT ;  /* 0x00000003ff057210 */ /* 0x000fd20000ffe4ff */
.L_x_2:
[----:B------:R-:W0:Y:S01]  /*0220*/  LDC.64 R14, c[0x0][0x388] ;  /* 0x0000e200ff0e7b82 */ /* 0x000e220000000a00 */
[----:B------:R-:W-:Y:S02]  /*0230*/  MOV R2, R4 ;  /* 0x0000000400027202 */ /* 0x000fe40000000f00 */
[----:B------:R-:W-:-:S05]  /*0240*/  MOV R3, R5 ;  /* 0x0000000500037202 */ /* 0x000fca0000000f00 */
[----:B------:R-:W2:Y:S04]  /*0250*/  LDG.E R25, desc[UR4][R2.64+-0x10] ;  /* 0xfffff00402197981 */ /* 0x000ea8000c1e1900 */
[----:B------:R-:W3:Y:S04]  /*0260*/  LDG.E R23, desc[UR4][R2.64+-0xc] ;  /* 0xfffff40402177981 */ /* 0x000ee8000c1e1900 */
[----:B------:R-:W4:Y:S04]  /*0270*/  LDG.E R29, desc[UR4][R2.64+-0x8] ;  /* 0xfffff804021d7981 */ /* 0x000f28000c1e1900 */
[----:B------:R-:W5:Y:S01]  /*0280*/  LDG.E R28, desc[UR4][R2.64+-0x4] ;  /* 0xfffffc04021c7981 */ /* 0x000f62000c1e1900 */
[----:B0-----:R-:W-:-:S05]  /*0290*/  IMAD.WIDE R14, R18, 0x4, R14 ;  /* 0x00000004120e7825 */ /* 0x001fca00078e020e */
[----:B------:R0:W2:Y:S01]  /*02a0*/  LDG.E R26, desc[UR4][R14.64] ;  /* 0x000000040e1a7981 */ /* 0x0000a2000c1e1900 */
[----:B------:R-:W-:-:S04]  /*02b0*/  IMAD.WIDE R12, R17, 0x4, R14 ;  /* 0x00000004110c7825 */ /* 0x000fc800078e020e */
[C---:B------:R-:W-:Y:S02]  /*02c0*/  IMAD.WIDE R4, R17.reuse, 0x4, R12 ;  /* 0x0000000411047825 */ /* 0x040fe400078e020c */
[----:B------:R-:W3:Y:S02]  /*02d0*/  LDG.E R12, desc[UR4][R12.64] ;  /* 0x000000040c0c7981 */ /* 0x000ee4000c1e1900 */
[C---:B------:R-:W-:Y:S02]  /*02e0*/  IMAD.WIDE R8, R17.reuse, 0x4, R4 ;  /* 0x0000000411087825 */ /* 0x040fe400078e0204 */
[----:B------:R-:W4:Y:S02]  /*02f0*/  LDG.E R4, desc[UR4][R4.64] ;  /* 0x0000000404047981 */ /* 0x000f24000c1e1900 */
[C---:B------:R-:W-:Y:S02]  /*0300*/  IMAD.WIDE R6, R17.reuse, 0x4, R8 ;  /* 0x0000000411067825 */ /* 0x040fe400078e0208 */
[----:B------:R-:W5:Y:S02]  /*0310*/  LDG.E R8, desc[UR4][R8.64] ;  /* 0x0000000408087981 */ /* 0x000f64000c1e1900 */
[----:B------:R-:W-:-:S02]  /*0320*/  IMAD.WIDE R10, R17, 0x4, R6 ;  /* 0x00000004110a7825 */ /* 0x000fc400078e0206 */
[----:B------:R-:W5:Y:S04]  /*0330*/  LDG.E R5, desc[UR4][R2.64] ;  /* 0x0000000402057981 */ /* 0x000f68000c1e1900 */
[----:B------:R-:W5:Y:S01]  /*0340*/  LDG.E R6, desc[UR4][R6.64] ;  /* 0x0000000406067981 */ /* 0x000f62000c1e1900 */
[----:B0-----:R-:W-:-:S03]  /*0350*/  IMAD.WIDE R14, R17, 0x4, R10 ;  /* 0x00000004110e7825 */ /* 0x001fc600078e020a */
[----:B------:R-:W5:Y:S04]  /*0360*/  LDG.E R10, desc[UR4][R10.64] ;  /* 0x000000040a0a7981 */ /* 0x000f68000c1e1900 */
[----:B------:R-:W5:Y:S04]  /*0370*/  LDG.E R13, desc[UR4][R14.64] ;  /* 0x000000040e0d7981 */ /* 0x000f68000c1e1900 */
[----:B------:R-:W5:Y:S04]  /*0380*/  LDG.E R7, desc[UR4][R2.64+0x4] ;  /* 0x0000040402077981 */ /* 0x000f68000c1e1900 */
[----:B------:R-:W5:Y:S01]  /*0390*/  LDG.E R9, desc[UR4][R2.64+0xc] ;  /* 0x00000c0402097981 */ /* 0x000f62000c1e1900 */
[----:B--2---:R-:W-:Y:S01]  /*03a0*/  FFMA R26, R25, R26, R24 ;  /* 0x0000001a191a7223 */ /* 0x004fe20000000018 */
[----:B------:R-:W-:-:S02]  /*03b0*/  IMAD.WIDE R24, R17, 0x4, R14 ;  /* 0x0000000411187825 */ /* 0x000fc400078e020e */
[----:B------:R-:W2:Y:S04]  /*03c0*/  LDG.E R14, desc[UR4][R2.64+0x8] ;  /* 0x00000804020e7981 */ /* 0x000ea8000c1e1900 */
[----:B------:R-:W2:Y:S01]  /*03d0*/  LDG.E R24, desc[UR4][R24.64] ;  /* 0x0000000418187981 */ /* 0x000ea2000c1e1900 */
[----:B---3--:R-:W-:Y:S01]  /*03e0*/  FFMA R12, R23, R12, R26 ;  /* 0x0000000c170c7223 */ /* 0x008fe2000000001a */
[----:B------:R-:W-:-:S03]  /*03f0*/  IADD3 R22, PT, PT, R22, 0x8, RZ ;  /* 0x0000000816167810 */ /* 0x000fc60007ffe0ff */
[----:B----4-:R-:W-:Y:S01]  /*0400*/  FFMA R29, R29, R4, R12 ;  /* 0x000000041d1d7223 */ /* 0x010fe2000000000c */
[----:B------:R-:W-:-:S03]  /*0410*/  ISETP.NE.AND P1, PT, R22, RZ, PT ;  /* 0x000000ff1600720c */ /* 0x000fc60003f25270 */
[----:B-----5:R-:W-:Y:S01]  /*0420*/  FFMA R8, R28, R8, R29 ;  /* 0x000000081c087223 */ /* 0x020fe2000000001d */
[----:B------:R-:W-:-:S03]  /*0430*/  IADD3 R4, P2, PT, R2, 0x20, RZ ;  /* 0x0000002002047810 */ /* 0x000fc60007f5e0ff */
[----:B------:R-:W-:Y:S01]  /*0440*/  FFMA R6, R5, R6, R8 ;  /* 0x0000000605067223 */ /* 0x000fe20000000008 */
[----:B------:R-:W-:Y:S02]  /*0450*/  IADD3.X R5, PT, PT, RZ, R3, RZ, P2, !PT ;  /* 0x00000003ff057210 */ /* 0x000fe400017fe4ff */
[----:B------:R-:W-:Y:S01]  /*0460*/  LEA R18, R17, R18, 0x3 ;  /* 0x0000001211127211 */ /* 0x000fe200078e18ff */
[----:B------:R-:W-:-:S04]  /*0470*/  FFMA R7, R7, R10, R6 ;  /* 0x0000000a07077223 */ /* 0x000fc80000000006 */
[----:B--2---:R-:W-:-:S04]  /*0480*/  FFMA R14, R14, R13, R7 ;  /* 0x0000000d0e0e7223 */ /* 0x004fc80000000007 */
[----:B------:R-:W-:Y:S01]  /*0490*/  FFMA R24, R9, R24, R14 ;  /* 0x0000001809187223 */ /* 0x000fe2000000000e */
[----:B------:R-:W-:Y:S06]  /*04a0*/  @P1 BRA `(.L_x_2) ;  /* 0xfffffffc005c1947 */ /* 0x000fec000383ffff */
.L_x_1:
[----:B------:R-:W-:Y:S05]  /*04b0*/  @!P0 BRA `(.L_x_0) ;  /* 0x0000000000fc8947 */ /* 0x000fea0003800000 */
[----:B------:R-:W-:Y:S02]  /*04c0*/  ISETP.GE.U32.AND P1, PT, R27, 0x4, PT ;  /* 0x000000041b00780c */ /* 0x000fe40003f26070 */
[----:B------:R-:W-:-:S04]  /*04d0*/  LOP3.LUT R14, R19, 0x3, RZ, 0xc0, !PT ;  /* 0x00000003130e7812 */ /* 0x000fc800078ec0ff */
[----:B------:R-:W-:-:S07]  /*04e0*/  ISETP.NE.AND P0, PT, R14, RZ, PT ;  /* 0x000000ff0e00720c */ /* 0x000fce0003f05270 */
[----:B------:R-:W-:Y:S06]  /*04f0*/  @!P1 BRA `(.L_x_3) ;  /* 0x00000000006c9947 */ /* 0x000fec0003800000 */
[----:B------:R-:W0:Y:S01]  /*0500*/  LDC.64 R4, c[0x0][0x388] ;  /* 0x0000e200ff047b82 */ /* 0x000e220000000a00 */
[----:B------:R-:W1:Y:S01]  /*0510*/  LDCU.64 UR6, c[0x0][0x380] ;  /* 0x00007000ff0677ac */ /* 0x000e620008000a00 */
[----:B------:R-:W-:Y:S01]  /*0520*/  IMAD R7, R21, R17, R0 ;  /* 0x0000001115077224 */ /* 0x000fe200078e0200 */
[CC--:B------:R-:W-:Y:S02]  /*0530*/  IADD3 R3, PT, PT, R20.reuse, R21.reuse, RZ ;  /* 0x0000001514037210 */ /* 0x0c0fe40007ffe0ff */
[----:B------:R-:W-:-:S03]  /*0540*/  IADD3 R8, P1, PT, R20, R21, RZ ;  /* 0x0000001514087210 */ /* 0x000fc60007f3e0ff */
[----:B------:R-:W2:Y:S01]  /*0550*/  LDC.64 R12, c[0x0][0x380] ;  /* 0x0000e000ff0c7b82 */ /* 0x000ea20000000a00 */
[----:B0-----:R-:W-:-:S04]  /*0560*/  IMAD.WIDE R4, R7, 0x4, R4 ;  /* 0x0000000407047825 */ /* 0x001fc800078e0204 */
[----:B------:R-:W-:Y:S02]  /*0570*/  IMAD.WIDE R6, R17, 0x4, R4 ;  /* 0x0000000411067825 */ /* 0x000fe400078e0204 */
[----:B------:R-:W3:Y:S02]  /*0580*/  LDG.E R4, desc[UR4][R4.64] ;  /* 0x0000000404047981 */ /* 0x000ee4000c1e1900 */
[----:B--2---:R-:W-:Y:S01]  /*0590*/  IMAD.WIDE.U32 R12, R3, 0x4, R12 ;  /* 0x00000004030c7825 */ /* 0x004fe200078e000c */
[----:B------:R-:W-:Y:S02]  /*05a0*/  IADD3.X R3, PT, PT, RZ, RZ, RZ, P1, !PT ;  /* 0x000000ffff037210 */ /* 0x000fe40000ffe4ff */
[----:B-1----:R-:W-:-:S03]  /*05b0*/  LEA R2, P1, R8, UR6, 0x2 ;  /* 0x0000000608027c11 */ /* 0x002fc6000f8210ff */
[----:B------:R-:W3:Y:S01]  /*05c0*/  LDG.E R13, desc[UR4][R12.64] ;  /* 0x000000040c0d7981 */ /* 0x000ee2000c1e1900 */
[----:B------:R-:W-:Y:S01]  /*05d0*/  LEA.HI.X R3, R8, UR7, R3, 0x2, P1 ;  /* 0x0000000708037c11 */ /* 0x000fe200088f1403 */
[C---:B------:R-:W-:Y:S02]  /*05e0*/  IMAD.WIDE R8, R17.reuse, 0x4, R6 ;  /* 0x0000000411087825 */ /* 0x040fe400078e0206 */
[----:B------:R-:W2:Y:S04]  /*05f0*/  LDG.E R6, desc[UR4][R6.64] ;  /* 0x0000000406067981 */ /* 0x000ea8000c1e1900 */
[----:B------:R-:W2:Y:S01]  /*0600*/  LDG.E R15, desc[UR4][R2.64+0x4] ;  /* 0x00000404020f7981 */ /* 0x000ea2000c1e1900 */
[----:B------:R-:W-:-:S03]  /*0610*/  IMAD.WIDE R10, R17, 0x4, R8 ;  /* 0x00000004110a7825 */ /* 0x000fc600078e0208 */
[----:B------:R-:W4:Y:S04]  /*0620*/  LDG.E R22, desc[UR4][R8.64] ;  /* 0x0000000408167981 */ /* 0x000f28000c1e1900 */
[----:B------:R-:W4:Y:S04]  /*0630*/  LDG.E R18, desc[UR4][R2.64+0x8] ;  /* 0x0000080402127981 */ /* 0x000f28000c1e1900 */
[----:B------:R-:W5:Y:S04]  /*0640*/  LDG.E R26, desc[UR4][R2.64+0xc] ;  /* 0x00000c04021a7981 */ /* 0x000f68000c1e1900 */
[----:B------:R-:W5:Y:S01]  /*0650*/  LDG.E R10, desc[UR4][R10.64] ;  /* 0x000000040a0a7981 */ /* 0x000f62000c1e1900 */
[----:B------:R-:W-:Y:S01]  /*0660*/  IADD3 R21, PT, PT, R21, 0x4, RZ ;  /* 0x0000000415157810 */ /* 0x000fe20007ffe0ff */
[----:B---3--:R-:W-:-:S04]  /*0670*/  FFMA R24, R13, R4, R24 ;  /* 0x000000040d187223 */ /* 0x008fc80000000018 */
[----:B--2---:R-:W-:-:S04]  /*0680*/  FFMA R15, R15, R6, R24 ;  /* 0x000000060f0f7223 */ /* 0x004fc80000000018 */
[----:B----4-:R-:W-:-:S04]  /*0690*/  FFMA R15, R18, R22, R15 ;  /* 0x00000016120f7223 */ /* 0x010fc8000000000f */
[----:B-----5:R-:W-:-:S07]  /*06a0*/  FFMA R24, R26, R10, R15 ;  /* 0x0000000a1a187223 */ /* 0x020fce000000000f */
.L_x_3:
[----:B------:R-:W-:Y:S05]  /*06b0*/  @!P0 BRA `(.L_x_0) ;  /* 0x00000000007c8947 */ /* 0x000fea0003800000 */
[----:B------:R-:W-:Y:S01]  /*06c0*/  ISETP.NE.AND P1, PT, R14, 0x1, PT ;  /* 0x000000010e00780c */ /* 0x000fe20003f25270 */
[----:B------:R-:W0:Y:S01]  /*06d0*/  LDC.64 R10, c[0x0][0x380] ;  /* 0x0000e000ff0a7b82 */ /* 0x000e220000000a00 */
[----:B------:R-:W-:-:S04]  /*06e0*/  LOP3.LUT R19, R19, 0x1, RZ, 0xc0, !PT ;  /* 0x0000000113137812 */ /* 0x000fc800078ec0ff */
[----:B------:R-:W-:-:S03]  /*06f0*/  ISETP.NE.U32.AND P0, PT, R19, 0x1, PT ;  /* 0x000000011300780c */ /* 0x000fc60003f05070 */
[----:B------:R-:W1:Y:S04]  /*0700*/  LDC.64 R8, c[0x0][0x388] ;  /* 0x0000e200ff087b82 */ /* 0x000e680000000a00 */
[CC--:B------:R-:W-:Y:S02]  /*0710*/  @P1 IADD3 R13, PT, PT, R20.reuse, R21.reuse, RZ ;  /* 0x00000015140d1210 */ /* 0x0c0fe40007ffe0ff */
[----:B------:R-:W-:Y:S02]  /*0720*/  @P1 IADD3 R12, P2, PT, R20, R21, RZ ;  /* 0x00000015140c1210 */ /* 0x000fe40007f5e0ff */
[----:B------:R-:W2:Y:S02]  /*0730*/  @P1 LDC.64 R2, c[0x0][0x380] ;  /* 0x0000e000ff021b82 */ /* 0x000ea40000000a00 */
[----:B------:R-:W-:-:S06]  /*0740*/  @P1 IADD3.X R14, PT, PT, RZ, RZ, RZ, P2, !PT ;  /* 0x000000ffff0e1210 */ /* 0x000fcc00017fe4ff */
[----:B------:R-:W3:Y:S01]  /*0750*/  LDC.64 R4, c[0x0][0x380] ;  /* 0x0000e000ff047b82 */ /* 0x000ee20000000a00 */
[----:B0-----:R-:W-:-:S04]  /*0760*/  @P1 IMAD.WIDE.U32 R10, R13, 0x4, R10 ;  /* 0x000000040d0a1825 */ /* 0x001fc800078e000a */
[C---:B------:R-:W-:Y:S01]  /*0770*/  @P1 IMAD R13, R21.reuse, R17, R0 ;  /* 0x00000011150d1224 */ /* 0x040fe200078e0200 */
[----:B------:R-:W-:Y:S01]  /*0780*/  @P1 IADD3 R21, PT, PT, R21, 0x2, RZ ;  /* 0x0000000215151810 */ /* 0x000fe20007ffe0ff */
[----:B------:R-:W4:Y:S01]  /*0790*/  @P1 LDG.E R11, desc[UR4][R10.64] ;  /* 0x000000040a0b1981 */ /* 0x000f22000c1e1900 */
[----:B------:R-:W0:Y:S01]  /*07a0*/  LDC.64 R6, c[0x0][0x388] ;  /* 0x0000e200ff067b82 */ /* 0x000e220000000a00 */
[----:B-1----:R-:W-:Y:S01]  /*07b0*/  @P1 IMAD.WIDE R8, R13, 0x4, R8 ;  /* 0x000000040d081825 */ /* 0x002fe200078e0208 */
[----:B------:R-:W-:Y:S02]  /*07c0*/  @!P0 IADD3 R15, PT, PT, R20, R21, RZ ;  /* 0x00000015140f8210 */ /* 0x000fe40007ffe0ff */
[----:B--2---:R-:W-:Y:S01]  /*07d0*/  @P1 LEA R2, P2, R12, R2, 0x2 ;  /* 0x000000020c021211 */ /* 0x004fe200078410ff */
[----:B------:R-:W-:-:S03]  /*07e0*/  @!P0 IMAD R21, R21, R17, R0 ;  /* 0x0000001115158224 */ /* 0x000fc600078e0200 */
[----:B------:R-:W-:Y:S01]  /*07f0*/  @P1 LEA.HI.X R3, R12, R3, R14, 0x2, P2 ;  /* 0x000000030c031211 */ /* 0x000fe200010f140e */
[----:B------:R-:W-:Y:S01]  /*0800*/  @P1 IMAD.WIDE R12, R17, 0x4, R8 ;  /* 0x00000004110c1825 */ /* 0x000fe200078e0208 */
[----:B------:R-:W4:Y:S03]  /*0810*/  @P1 LDG.E R14, desc[UR4][R8.64] ;  /* 0x00000004080e1981 */ /* 0x000f26000c1e1900 */
[----:B---3--:R-:W-:Y:S01]  /*0820*/  @!P0 IMAD.WIDE.U32 R4, R15, 0x4, R4 ;  /* 0x000000040f048825 */ /* 0x008fe200078e0004 */
[----:B------:R-:W2:Y:S04]  /*0830*/  @P1 LDG.E R2, desc[UR4][R2.64+0x4] ;  /* 0x0000040402021981 */ /* 0x000ea8000c1e1900 */
[----:B------:R-:W2:Y:S01]  /*0840*/  @P1 LDG.E R12, desc[UR4][R12.64] ;  /* 0x000000040c0c1981 */ /* 0x000ea2000c1e1900 */
[----:B0-----:R-:W-:-:S03]  /*0850*/  @!P0 IMAD.WIDE R6, R21, 0x4, R6 ;  /* 0x0000000415068825 */ /* 0x001fc600078e0206 */
[----:B------:R-:W3:Y:S04]  /*0860*/  @!P0 LDG.E R5, desc[UR4][R4.64] ;  /* 0x0000000404058981 */ /* 0x000ee8000c1e1900 */
[----:B------:R-:W3:Y:S01]  /*0870*/  @!P0 LDG.E R6, desc[UR4][R6.64] ;  /* 0x0000000406068981 */ /* 0x000ee2000c1e1900 */
[----:B----4-:R-:W-:-:S04]  /*0880*/  @P1 FFMA R11, R11, R14, R24 ;  /* 0x0000000e0b0b1223 */ /* 0x010fc80000000018 */
[----:B--2---:R-:W-:-:S04]  /*0890*/  @P1 FFMA R24, R2, R12, R11 ;  /* 0x0000000c02181223 */ /* 0x004fc8000000000b */
[----:B---3--:R-:W-:-:S07]  /*08a0*/  @!P0 FFMA R24, R5, R6, R24 ;  /* 0x0000000605188223 */ /* 0x008fce0000000018 */
.L_x_0:
[----:B------:R-:W0:Y:S01]  /*08b0*/  LDC.64 R2, c[0x0][0x390] ;  /* 0x0000e400ff027b82 */ /* 0x000e220000000a00 */
[----:B------:R-:W-:-:S04]  /*08c0*/  IMAD R17, R16, R17, R0 ;  /* 0x0000001110117224 */ /* 0x000fc800078e0200 */
[----:B0-----:R-:W-:-:S05]  /*08d0*/  IMAD.WIDE R2, R17, 0x4, R2 ;  /* 0x0000000411027825 */ /* 0x001fca00078e0202 */
[----:B------:R-:W-:Y:S01]  /*08e0*/  STG.E desc[UR4][R2.64], R24 ;  /* 0x0000001802007986 */ /* 0x000fe2000c101904 */
[----:B------:R-:W-:Y:S05]  /*08f0*/  EXIT ;  /* 0x000000000000794d */ /* 0x000fea0003800000 */
.L_x_4:
[----:B------:R-:W-:-:S00]  /*0900*/  BRA `(.L_x_4) ;  /* 0xfffffffc00fc7947 */ /* 0x000fc0000383ffff */
[----:B------:R-:W-:-:S00]  /*0910*/  NOP ;  /* 0x0000000000007918 */ /* 0x000fc00000000000 */
        /* <DEDUP_REMOVED lines=14> */
.L_x_5:


//--------------------- .nv.shared.reserved.0     --------------------------
	.section	.nv.shared.reserved.0,"aw",@nobits
	.weak		__nv_reservedSMEM_offset_0_alias
	.size		__nv_reservedSMEM_offset_0_alias, 0, 64
	.other		__nv_reservedSMEM_offset_0_alias,@"STO_CUDA_RESERVED_SHARED STV_DEFAULT"
__nv_reservedSMEM_offset_0_alias:
	.zero		0
	.zero		64


//--------------------- .nv.constant0._Z6matMulPfS_S_iii --------------------------
	.section	.nv.constant0._Z6matMulPfS_S_iii,"a",@progbits
	.sectionflags	@""
	.align	4
.nv.constant0._Z6matMulPfS_S_iii:
	.zero		932


//--------------------- SYMBOLS --------------------------

	.type		.nv.reservedSmem.offset0,@object
	.size		.nv.reservedSmem.offset0,0x4
